//
// Generated by NVIDIA NVVM Compiler
//
// Compiler Build ID: CL-36424714
// Cuda compilation tools, release 13.0, V13.0.88
// Based on NVVM 20.0.0
//

.version 9.0
.target sm_100
.address_size 64

	// .globl	setup_eat_grid

.visible .entry setup_eat_grid(
	.param .u64 .ptr .align 1 setup_eat_grid_param_0,
	.param .u64 .ptr .align 1 setup_eat_grid_param_1,
	.param .u32 setup_eat_grid_param_2,
	.param .u32 setup_eat_grid_param_3
)
{
	.reg .pred 	%p<2>;
	.reg .b32 	%r<12>;
	.reg .b64 	%rd<9>;

	ld.param.u64 	%rd1, [setup_eat_grid_param_0];
	ld.param.u64 	%rd2, [setup_eat_grid_param_1];
	ld.param.u32 	%r3, [setup_eat_grid_param_2];
	ld.param.u32 	%r2, [setup_eat_grid_param_3];
	mov.u32 	%r4, %ctaid.x;
	mov.u32 	%r5, %ntid.x;
	mov.u32 	%r6, %tid.x;
	mad.lo.s32 	%r1, %r4, %r5, %r6;
	setp.ge.s32 	%p1, %r1, %r3;
	@%p1 bra 	$L__BB0_2;
	cvta.to.global.u64 	%rd3, %rd1;
	cvta.to.global.u64 	%rd4, %rd2;
	shl.b32 	%r7, %r1, 1;
	mul.wide.s32 	%rd5, %r7, 4;
	add.s64 	%rd6, %rd3, %rd5;
	ld.global.u32 	%r8, [%rd6];
	ld.global.u32 	%r9, [%rd6+4];
	mad.lo.s32 	%r10, %r9, %r2, %r8;
	mul.wide.s32 	%rd7, %r10, 4;
	add.s64 	%rd8, %rd4, %rd7;
	atom.global.add.u32 	%r11, [%rd8], 1;
$L__BB0_2:
	ret;

}


// ===== COMPILED SASS (sm_100) =====

	.target	sm_100

	.elftype	@"ET_EXEC"


//--------------------- .note.nv.tkinfo           --------------------------
	.section	.note.nv.tkinfo,"",@"SHT_NOTE"
	.sectionflags	@"SHF_NOTE_NV_TKINFO"
	.tkinfo
        /*0018*/ 	.word	0x00000002
        /*0030*/ 	.string	""
        /*0030*/ 	.string	"ptxas"
        /*0030*/ 	.string	"Cuda compilation tools, release 13.0, V13.0.88"
        /*0030*/ 	.string	"Build cuda_13.0.r13.0/compiler.36424714_0"
        /*0030*/ 	.string	"-arch sm_100 -m 64 "



//--------------------- .note.nv.cuinfo           --------------------------
	.section	.note.nv.cuinfo,"",@"SHT_NOTE"
	.sectionflags	@"SHF_NOTE_NV_CUINFO"
        /*0018*/ 	.short	0x0002
        /*001a*/ 	.short	0x0064
        /*001c*/ 	.short	0x0082
	.zero		2


//--------------------- .nv.info                  --------------------------
	.section	.nv.info,"",@"SHT_CUDA_INFO"
	.align	4


	//----- nvinfo : EIATTR_REGCOUNT
	.align		4
        /*0000*/ 	.byte	0x04, 0x2f
        /*0002*/ 	.short	(.L_1 - .L_0)
	.align		4
.L_0:
        /*0004*/ 	.word	index@(setup_eat_grid)
        /*0008*/ 	.word	0x0000000c


	//----- nvinfo : EIATTR_FRAME_SIZE
	.align		4
.L_1:
        /*000c*/ 	.byte	0x04, 0x11
        /*000e*/ 	.short	(.L_3 - .L_2)
	.align		4
.L_2:
        /*0010*/ 	.word	index@(setup_eat_grid)
        /*0014*/ 	.word	0x00000000


	//----- nvinfo : EIATTR_MIN_STACK_SIZE
	.align		4
.L_3:
        /*0018*/ 	.byte	0x04, 0x12
        /*001a*/ 	.short	(.L_5 - .L_4)
	.align		4
.L_4:
        /*001c*/ 	.word	index@(setup_eat_grid)
        /*0020*/ 	.word	0x00000000
.L_5:


//--------------------- .nv.compat                --------------------------
	.section	.nv.compat,"",@"SHT_CUDA_COMPAT_INFO"
	.align	4
        /*0000*/ 	.byte	0x02, 0x09, 0x00, 0x00, 0x02, 0x02, 0x01, 0x00, 0x02, 0x05, 0x05, 0x00, 0x03, 0x07, 0x01, 0x01
        /*0010*/ 	.byte	0x02, 0x03, 0x00, 0x00, 0x02, 0x06, 0x01, 0x00, 0x04, 0x0b, 0x08, 0x00, 0x09, 0x00, 0x00, 0x00
        /*0020*/ 	.byte	0x00, 0x00, 0x00, 0x00


//--------------------- .nv.info.setup_eat_grid   --------------------------
	.section	.nv.info.setup_eat_grid,"",@"SHT_CUDA_INFO"
	.sectionflags	@""
	.align	4


	//----- nvinfo : EIATTR_CUDA_API_VERSION
	.align		4
        /*0000*/ 	.byte	0x04, 0x37
        /*0002*/ 	.short	(.L_7 - .L_6)
.L_6:
        /*0004*/ 	.word	0x00000082


	//----- nvinfo : EIATTR_KPARAM_INFO
	.align		4
.L_7:
        /*0008*/ 	.byte	0x04, 0x17
        /*000a*/ 	.short	(.L_9 - .L_8)
.L_8:
        /*000c*/ 	.word	0x00000000
        /*0010*/ 	.short	0x0003
        /*0012*/ 	.short	0x0014
        /*0014*/ 	.byte	0x00, 0xf0, 0x11, 0x00


	//----- nvinfo : EIATTR_KPARAM_INFO
	.align		4
.L_9:
        /*0018*/ 	.byte	0x04, 0x17
        /*001a*/ 	.short	(.L_11 - .L_10)
.L_10:
        /*001c*/ 	.word	0x00000000
        /*0020*/ 	.short	0x0002
        /*0022*/ 	.short	0x0010
        /*0024*/ 	.byte	0x00, 0xf0, 0x11, 0x00


	//----- nvinfo : EIATTR_KPARAM_INFO
	.align		4
.L_11:
        /*0028*/ 	.byte	0x04, 0x17
        /*002a*/ 	.short	(.L_13 - .L_12)
.L_12:
        /*002c*/ 	.word	0x00000000
        /*0030*/ 	.short	0x0001
        /*0032*/ 	.short	0x0008
        /*0034*/ 	.byte	0x00, 0xf5, 0x21, 0x00


	//----- nvinfo : EIATTR_KPARAM_INFO
	.align		4
.L_13:
        /*0038*/ 	.byte	0x04, 0x17
        /*003a*/ 	.short	(.L_15 - .L_14)
.L_14:
        /*003c*/ 	.word	0x00000000
        /*0040*/ 	.short	0x0000
        /*0042*/ 	.short	0x0000
        /*0044*/ 	.byte	0x00, 0xf5, 0x21, 0x00


	//----- nvinfo : EIATTR_SPARSE_MMA_MASK
	.align		4
.L_15:
        /*0048*/ 	.byte	0x03, 0x50
        /*004a*/ 	.short	0x0000


	//----- nvinfo : EIATTR_MAXREG_COUNT
	.align		4
        /*004c*/ 	.byte	0x03, 0x1b
        /*004e*/ 	.short	0x00ff


	//----- nvinfo : EIATTR_MERCURY_ISA_VERSION
	.align		4
        /*0050*/ 	.byte	0x03, 0x5f
        /*0052*/ 	.short	0x0101


	//----- nvinfo : EIATTR_VRC_CTA_INIT_COUNT
	.align		4
        /*0054*/ 	.byte	0x02, 0x4a
	.zero		1
	.zero		1


	//----- nvinfo : EIATTR_EXIT_INSTR_OFFSETS
	.align		4
        /*0058*/ 	.byte	0x04, 0x1c
        /*005a*/ 	.short	(.L_17 - .L_16)


	//   ....[0]....
.L_16:
        /*005c*/ 	.word	0x00000070


	//   ....[1]....
        /*0060*/ 	.word	0x00000140


	//----- nvinfo : EIATTR_CBANK_PARAM_SIZE
	.align		4
.L_17:
        /*0064*/ 	.byte	0x03, 0x19
        /*0066*/ 	.short	0x0018


	//----- nvinfo : EIATTR_PARAM_CBANK
	.align		4
        /*0068*/ 	.byte	0x04, 0x0a
        /*006a*/ 	.short	(.L_19 - .L_18)
	.align		4
.L_18:
        /*006c*/ 	.word	index@(.nv.constant0.setup_eat_grid)
        /*0070*/ 	.short	0x0380
        /*0072*/ 	.short	0x0018


	//----- nvinfo : EIATTR_SW_WAR
	.align		4
.L_19:
        /*0074*/ 	.byte	0x04, 0x36
        /*0076*/ 	.short	(.L_21 - .L_20)
.L_20:
        /*0078*/ 	.word	0x00000008
.L_21:


//--------------------- .nv.callgraph             --------------------------
	.section	.nv.callgraph,"",@"SHT_CUDA_CALLGRAPH"
	.align	4
	.sectionentsize	8
	.align		4
        /*0000*/ 	.word	0x00000000
	.align		4
        /*0004*/ 	.word	0xffffffff
	.align		4
        /*0008*/ 	.word	0x00000000
	.align		4
        /*000c*/ 	.word	0xfffffffe
	.align		4
        /*0010*/ 	.word	0x00000000
	.align		4
        /*0014*/ 	.word	0xfffffffd
	.align		4
        /*0018*/ 	.word	0x00000000
	.align		4
        /*001c*/ 	.word	0xfffffffc


//--------------------- .text.setup_eat_grid      --------------------------
	.section	.text.setup_eat_grid,"ax",@progbits
	.align	128
        .global         setup_eat_grid
        .type           setup_eat_grid,@function
        .size           setup_eat_grid,(.L_x_1 - setup_eat_grid)
        .other          setup_eat_grid,@"STO_CUDA_ENTRY STV_DEFAULT"
setup_eat_grid:
.text.setup_eat_grid:
[----:B------:R-:W-:Y:S01]  /*0000*/  LDC R1, c[0x0][0x37c] ;  /* 0x0000df00ff017b82 */ /* 0x000fe20000000800 */
[----:B------:R-:W0:Y:S07]  /*0010*/  S2R R3, SR_TID.X ;  /* 0x0000000000037919 */ /* 0x000e2e0000002100 */
[----:B------:R-:W0:Y:S01]  /*0020*/  S2UR UR4, SR_CTAID.X ;  /* 0x00000000000479c3 */ /* 0x000e220000002500 */
[----:B------:R-:W1:Y:S07]  /*0030*/  LDCU UR5, c[0x0][0x390] ;  /* 0x00007200ff0577ac */ /* 0x000e6e0008000800 */
[----:B------:R-:W0:Y:S02]  /*0040*/  LDC R0, c[0x0][0x360] ;  /* 0x0000d800ff007b82 */ /* 0x000e240000000800 */
[----:B0-----:R-:W-:-:S05]  /*0050*/  IMAD R0, R0, UR4, R3 ;  /* 0x0000000400007c24 */ /* 0x001fca000f8e0203 */
[----:B-1----:R-:W-:-:S13]  /*0060*/  ISETP.GE.AND P0, PT, R0, UR5, PT ;  /* 0x0000000500007c0c */ /* 0x002fda000bf06270 */
[----:B------:R-:W-:Y:S05]  /*0070*/  @P0 EXIT ;  /* 0x000000000000094d */ /* 0x000fea0003800000 */
[----:B------:R-:W0:Y:S01]  /*0080*/  LDC.64 R2, c[0x0][0x380] ;  /* 0x0000e000ff027b82 */ /* 0x000e220000000a00 */
[----:B------:R-:W1:Y:S01]  /*0090*/  LDCU.64 UR4, c[0x0][0x358] ;  /* 0x00006b00ff0477ac */ /* 0x000e620008000a00 */
[----:B------:R-:W-:Y:S01]  /*00a0*/  SHF.L.U32 R5, R0, 0x1, RZ ;  /* 0x0000000100057819 */ /* 0x000fe200000006ff */
[----:B------:R-:W2:Y:S04]  /*00b0*/  LDCU UR6, c[0x0][0x394] ;  /* 0x00007280ff0677ac */ /* 0x000ea80008000800 */
[----:B0-----:R-:W-:Y:S02]  /*00c0*/  IMAD.WIDE R2, R5, 0x4, R2 ;  /* 0x0000000405027825 */ /* 0x001fe400078e0202 */
[----:B------:R-:W0:Y:S03]  /*00d0*/  LDC.64 R4, c[0x0][0x388] ;  /* 0x0000e200ff047b82 */ /* 0x000e260000000a00 */
[----:B-1----:R-:W2:Y:S04]  /*00e0*/  LDG.E R0, desc[UR4][R2.64] ;  /* 0x0000000402007981 */ /* 0x002ea8000c1e1900 */
[----:B------:R-:W2:Y:S01]  /*00f0*/  LDG.E R7, desc[UR4][R2.64+0x4] ;  /* 0x0000040402077981 */ /* 0x000ea2000c1e1900 */
[----:B------:R-:W-:-:S02]  /*0100*/  HFMA2 R9, -RZ, RZ, 0, 5.9604644775390625e-08 ;  /* 0x00000001ff097431 */ /* 0x000fc400000001ff */
[----:B--2---:R-:W-:-:S04]  /*0110*/  IMAD R7, R7, UR6, R0 ;  /* 0x0000000607077c24 */ /* 0x004fc8000f8e0200 */
[----:B0-----:R-:W-:-:S05]  /*0120*/  IMAD.WIDE R4, R7, 0x4, R4 ;  /* 0x0000000407047825 */ /* 0x001fca00078e0204 */
[----:B------:R-:W-:Y:S01]  /*0130*/  REDG.E.ADD.STRONG.GPU desc[UR4][R4.64], R9 ;  /* 0x000000090400798e */ /* 0x000fe2000c12e104 */
[----:B------:R-:W-:Y:S05]  /*0140*/  EXIT ;  /* 0x000000000000794d */ /* 0x000fea0003800000 */
.L_x_0:
[----:B------:R-:W-:-:S00]  /*0150*/  BRA `(.L_x_0) ;  /* 0xfffffffc00fc7947 */ /* 0x000fc0000383ffff */
[----:B------:R-:W-:-:S00]  /*0160*/  NOP ;  /* 0x0000000000007918 */ /* 0x000fc00000000000 */
        /* <DEDUP_REMOVED lines=9> */
.L_x_1:


//--------------------- .nv.shared.reserved.0     --------------------------
	.section	.nv.shared.reserved.0,"aw",@nobits
	.weak		__nv_reservedSMEM_offset_0_alias
	.size		__nv_reservedSMEM_offset_0_alias, 0, 64
	.other		__nv_reservedSMEM_offset_0_alias,@"STO_CUDA_RESERVED_SHARED STV_DEFAULT"
__nv_reservedSMEM_offset_0_alias:
	.zero		0
	.zero		64


//--------------------- .nv.constant0.setup_eat_grid --------------------------
	.section	.nv.constant0.setup_eat_grid,"a",@progbits
	.sectionflags	@""
	.align	4
.nv.constant0.setup_eat_grid:
	.zero		920


//--------------------- SYMBOLS --------------------------

	.type		.nv.reservedSmem.offset0,@object
	.size		.nv.reservedSmem.offset0,0x4
